//
// Generated by NVIDIA NVVM Compiler
//
// Compiler Build ID: CL-36424714
// Cuda compilation tools, release 13.0, V13.0.88
// Based on NVVM 20.0.0
//

.version 9.0
.target sm_100
.address_size 64

	// .globl	_Z6reducePfi
.global .align 1 .b8 _ZN34_INTERNAL_4a39ccfa_4_k_cu_1191f4044cuda3std3__45__cpo5beginE[1];
.global .align 1 .b8 _ZN34_INTERNAL_4a39ccfa_4_k_cu_1191f4044cuda3std3__45__cpo3endE[1];
.global .align 1 .b8 _ZN34_INTERNAL_4a39ccfa_4_k_cu_1191f4044cuda3std3__45__cpo6cbeginE[1];
.global .align 1 .b8 _ZN34_INTERNAL_4a39ccfa_4_k_cu_1191f4044cuda3std3__45__cpo4cendE[1];
.global .align 1 .b8 _ZN34_INTERNAL_4a39ccfa_4_k_cu_1191f4044cuda3std3__45__cpo6rbeginE[1];
.global .align 1 .b8 _ZN34_INTERNAL_4a39ccfa_4_k_cu_1191f4044cuda3std3__45__cpo4rendE[1];
.global .align 1 .b8 _ZN34_INTERNAL_4a39ccfa_4_k_cu_1191f4044cuda3std3__45__cpo7crbeginE[1];
.global .align 1 .b8 _ZN34_INTERNAL_4a39ccfa_4_k_cu_1191f4044cuda3std3__45__cpo5crendE[1];
.global .align 1 .b8 _ZN34_INTERNAL_4a39ccfa_4_k_cu_1191f4044cuda3std3__436_GLOBAL__N__4a39ccfa_4_k_cu_1191f4046ignoreE[1];
.global .align 1 .b8 _ZN34_INTERNAL_4a39ccfa_4_k_cu_1191f4044cuda3std3__419piecewise_constructE[1];
.global .align 1 .b8 _ZN34_INTERNAL_4a39ccfa_4_k_cu_1191f4044cuda3std3__48in_placeE[1];
.global .align 1 .b8 _ZN34_INTERNAL_4a39ccfa_4_k_cu_1191f4044cuda3std3__420unreachable_sentinelE[1];
.global .align 1 .b8 _ZN34_INTERNAL_4a39ccfa_4_k_cu_1191f4044cuda3std3__47nulloptE[1];
.global .align 1 .b8 _ZN34_INTERNAL_4a39ccfa_4_k_cu_1191f4044cuda3std3__48unexpectE[1];
.global .align 1 .b8 _ZN34_INTERNAL_4a39ccfa_4_k_cu_1191f4044cuda3std6ranges3__45__cpo4swapE[1];
.global .align 1 .b8 _ZN34_INTERNAL_4a39ccfa_4_k_cu_1191f4044cuda3std6ranges3__45__cpo9iter_moveE[1];
.global .align 1 .b8 _ZN34_INTERNAL_4a39ccfa_4_k_cu_1191f4044cuda3std6ranges3__45__cpo5beginE[1];
.global .align 1 .b8 _ZN34_INTERNAL_4a39ccfa_4_k_cu_1191f4044cuda3std6ranges3__45__cpo3endE[1];
.global .align 1 .b8 _ZN34_INTERNAL_4a39ccfa_4_k_cu_1191f4044cuda3std6ranges3__45__cpo6cbeginE[1];
.global .align 1 .b8 _ZN34_INTERNAL_4a39ccfa_4_k_cu_1191f4044cuda3std6ranges3__45__cpo4cendE[1];
.global .align 1 .b8 _ZN34_INTERNAL_4a39ccfa_4_k_cu_1191f4044cuda3std6ranges3__45__cpo7advanceE[1];
.global .align 1 .b8 _ZN34_INTERNAL_4a39ccfa_4_k_cu_1191f4044cuda3std6ranges3__45__cpo9iter_swapE[1];
.global .align 1 .b8 _ZN34_INTERNAL_4a39ccfa_4_k_cu_1191f4044cuda3std6ranges3__45__cpo4nextE[1];
.global .align 1 .b8 _ZN34_INTERNAL_4a39ccfa_4_k_cu_1191f4044cuda3std6ranges3__45__cpo4prevE[1];
.global .align 1 .b8 _ZN34_INTERNAL_4a39ccfa_4_k_cu_1191f4044cuda3std6ranges3__45__cpo4dataE[1];
.global .align 1 .b8 _ZN34_INTERNAL_4a39ccfa_4_k_cu_1191f4044cuda3std6ranges3__45__cpo5cdataE[1];
.global .align 1 .b8 _ZN34_INTERNAL_4a39ccfa_4_k_cu_1191f4044cuda3std6ranges3__45__cpo4sizeE[1];
.global .align 1 .b8 _ZN34_INTERNAL_4a39ccfa_4_k_cu_1191f4044cuda3std6ranges3__45__cpo5ssizeE[1];
.global .align 1 .b8 _ZN34_INTERNAL_4a39ccfa_4_k_cu_1191f4044cuda3std6ranges3__45__cpo8distanceE[1];
.global .align 1 .b8 _ZN34_INTERNAL_4a39ccfa_4_k_cu_1191f4046thrust24THRUST_300001_SM_1000_NS8cuda_cub3parE[1];
.global .align 1 .b8 _ZN34_INTERNAL_4a39ccfa_4_k_cu_1191f4046thrust24THRUST_300001_SM_1000_NS8cuda_cub10par_nosyncE[1];
.global .align 1 .b8 _ZN34_INTERNAL_4a39ccfa_4_k_cu_1191f4046thrust24THRUST_300001_SM_1000_NS6system6detail10sequential3seqE[1];
.global .align 1 .b8 _ZN34_INTERNAL_4a39ccfa_4_k_cu_1191f4046thrust24THRUST_300001_SM_1000_NS12placeholders2_1E[1];
.global .align 1 .b8 _ZN34_INTERNAL_4a39ccfa_4_k_cu_1191f4046thrust24THRUST_300001_SM_1000_NS12placeholders2_2E[1];
.global .align 1 .b8 _ZN34_INTERNAL_4a39ccfa_4_k_cu_1191f4046thrust24THRUST_300001_SM_1000_NS12placeholders2_3E[1];
.global .align 1 .b8 _ZN34_INTERNAL_4a39ccfa_4_k_cu_1191f4046thrust24THRUST_300001_SM_1000_NS12placeholders2_4E[1];
.global .align 1 .b8 _ZN34_INTERNAL_4a39ccfa_4_k_cu_1191f4046thrust24THRUST_300001_SM_1000_NS12placeholders2_5E[1];
.global .align 1 .b8 _ZN34_INTERNAL_4a39ccfa_4_k_cu_1191f4046thrust24THRUST_300001_SM_1000_NS12placeholders2_6E[1];
.global .align 1 .b8 _ZN34_INTERNAL_4a39ccfa_4_k_cu_1191f4046thrust24THRUST_300001_SM_1000_NS12placeholders2_7E[1];
.global .align 1 .b8 _ZN34_INTERNAL_4a39ccfa_4_k_cu_1191f4046thrust24THRUST_300001_SM_1000_NS12placeholders2_8E[1];
.global .align 1 .b8 _ZN34_INTERNAL_4a39ccfa_4_k_cu_1191f4046thrust24THRUST_300001_SM_1000_NS12placeholders2_9E[1];
.global .align 1 .b8 _ZN34_INTERNAL_4a39ccfa_4_k_cu_1191f4046thrust24THRUST_300001_SM_1000_NS12placeholders3_10E[1];
.global .align 1 .b8 _ZN34_INTERNAL_4a39ccfa_4_k_cu_1191f4046thrust24THRUST_300001_SM_1000_NS3seqE[1];

.visible .entry _Z6reducePfi(
	.param .u64 .ptr .align 1 _Z6reducePfi_param_0,
	.param .u32 _Z6reducePfi_param_1
)
{
	.reg .b32 	%r<7>;
	.reg .b32 	%f<4>;
	.reg .b64 	%rd<7>;

	ld.param.u64 	%rd1, [_Z6reducePfi_param_0];
	ld.param.u32 	%r1, [_Z6reducePfi_param_1];
	cvta.to.global.u64 	%rd2, %rd1;
	mov.u32 	%r2, %ctaid.x;
	mov.u32 	%r3, %ntid.x;
	mov.u32 	%r4, %tid.x;
	mad.lo.s32 	%r5, %r2, %r3, %r4;
	add.s32 	%r6, %r1, %r5;
	mul.wide.s32 	%rd3, %r6, 4;
	add.s64 	%rd4, %rd2, %rd3;
	ld.global.f32 	%f1, [%rd4];
	mul.wide.s32 	%rd5, %r5, 4;
	add.s64 	%rd6, %rd2, %rd5;
	ld.global.f32 	%f2, [%rd6];
	add.f32 	%f3, %f1, %f2;
	st.global.f32 	[%rd6], %f3;
	ret;

}
	// .globl	_ZN3cub18CUB_300001_SM_10006detail11EmptyKernelIvEEvv
.visible .entry _ZN3cub18CUB_300001_SM_10006detail11EmptyKernelIvEEvv()
{


	ret;

}
	// .globl	_ZN3cub18CUB_300001_SM_10006detail8for_each13static_kernelINS2_12policy_hub_t12policy_500_tEmN6thrust24THRUST_300001_SM_1000_NS8cuda_cub20__uninitialized_fill7functorINS7_10device_ptrIfEEfEEEEvT0_T1_
.visible .entry _ZN3cub18CUB_300001_SM_10006detail8for_each13static_kernelINS2_12policy_hub_t12policy_500_tEmN6thrust24THRUST_300001_SM_1000_NS8cuda_cub20__uninitialized_fill7functorINS7_10device_ptrIfEEfEEEEvT0_T1_(
	.param .u64 _ZN3cub18CUB_300001_SM_10006detail8for_each13static_kernelINS2_12policy_hub_t12policy_500_tEmN6thrust24THRUST_300001_SM_1000_NS8cuda_cub20__uninitialized_fill7functorINS7_10device_ptrIfEEfEEEEvT0_T1__param_0,
	.param .align 8 .b8 _ZN3cub18CUB_300001_SM_10006detail8for_each13static_kernelINS2_12policy_hub_t12policy_500_tEmN6thrust24THRUST_300001_SM_1000_NS8cuda_cub20__uninitialized_fill7functorINS7_10device_ptrIfEEfEEEEvT0_T1__param_1[16]
)
.maxntid 256
{
	.reg .pred 	%p<4>;
	.reg .b16 	%rs<5>;
	.reg .b32 	%r<10>;
	.reg .b32 	%f<3>;
	.reg .b64 	%rd<16>;

	ld.param.f32 	%f2, [_ZN3cub18CUB_300001_SM_10006detail8for_each13static_kernelINS2_12policy_hub_t12policy_500_tEmN6thrust24THRUST_300001_SM_1000_NS8cuda_cub20__uninitialized_fill7functorINS7_10device_ptrIfEEfEEEEvT0_T1__param_1+8];
	ld.param.u64 	%rd4, [_ZN3cub18CUB_300001_SM_10006detail8for_each13static_kernelINS2_12policy_hub_t12policy_500_tEmN6thrust24THRUST_300001_SM_1000_NS8cuda_cub20__uninitialized_fill7functorINS7_10device_ptrIfEEfEEEEvT0_T1__param_1];
	ld.param.u64 	%rd5, [_ZN3cub18CUB_300001_SM_10006detail8for_each13static_kernelINS2_12policy_hub_t12policy_500_tEmN6thrust24THRUST_300001_SM_1000_NS8cuda_cub20__uninitialized_fill7functorINS7_10device_ptrIfEEfEEEEvT0_T1__param_0];
	mov.u32 	%r7, %ctaid.x;
	mul.wide.u32 	%rd1, %r7, 512;
	sub.s64 	%rd2, %rd5, %rd1;
	setp.lt.u64 	%p1, %rd2, 512;
	@%p1 bra 	$L__BB2_2;
	mov.u32 	%r9, %tid.x;
	cvta.to.global.u64 	%rd11, %rd4;
	cvt.u64.u32 	%rd12, %r9;
	add.s64 	%rd13, %rd1, %rd12;
	shl.b64 	%rd14, %rd13, 2;
	add.s64 	%rd15, %rd11, %rd14;
	st.global.f32 	[%rd15], %f2;
	st.global.f32 	[%rd15+1024], %f2;
	bra.uni 	$L__BB2_6;
$L__BB2_2:
	cvta.to.global.u64 	%rd6, %rd4;
	mov.u32 	%r1, %tid.x;
	cvt.u64.u32 	%rd7, %r1;
	setp.le.u64 	%p2, %rd2, %rd7;
	add.s64 	%rd8, %rd1, %rd7;
	shl.b64 	%rd9, %rd8, 2;
	add.s64 	%rd3, %rd6, %rd9;
	@%p2 bra 	$L__BB2_4;
	st.global.f32 	[%rd3], %f2;
$L__BB2_4:
	add.s32 	%r8, %r1, 256;
	cvt.u64.u32 	%rd10, %r8;
	setp.le.u64 	%p3, %rd2, %rd10;
	@%p3 bra 	$L__BB2_6;
	st.global.f32 	[%rd3+1024], %f2;
$L__BB2_6:
	ret;

}


// ===== COMPILED SASS (sm_100) =====

	.target	sm_100

	.elftype	@"ET_EXEC"


//--------------------- .note.nv.tkinfo           --------------------------
	.section	.note.nv.tkinfo,"",@"SHT_NOTE"
	.sectionflags	@"SHF_NOTE_NV_TKINFO"
	.tkinfo
        /*0018*/ 	.word	0x00000002
        /*0030*/ 	.string	""
        /*0030*/ 	.string	"ptxas"
        /*0030*/ 	.string	"Cuda compilation tools, release 13.0, V13.0.88"
        /*0030*/ 	.string	"Build cuda_13.0.r13.0/compiler.36424714_0"
        /*0030*/ 	.string	"-arch sm_100 -m 64 "



//--------------------- .note.nv.cuinfo           --------------------------
	.section	.note.nv.cuinfo,"",@"SHT_NOTE"
	.sectionflags	@"SHF_NOTE_NV_CUINFO"
        /*0018*/ 	.short	0x0002
        /*001a*/ 	.short	0x0064
        /*001c*/ 	.short	0x0082
	.zero		2


//--------------------- .nv.info                  --------------------------
	.section	.nv.info,"",@"SHT_CUDA_INFO"
	.align	4


	//----- nvinfo : EIATTR_REGCOUNT
	.align		4
        /*0000*/ 	.byte	0x04, 0x2f
        /*0002*/ 	.short	(.L_44 - .L_43)
	.align		4
.L_43:
        /*0004*/ 	.word	index@(_Z6reducePfi)
        /*0008*/ 	.word	0x0000000a


	//----- nvinfo : EIATTR_FRAME_SIZE
	.align		4
.L_44:
        /*000c*/ 	.byte	0x04, 0x11
        /*000e*/ 	.short	(.L_46 - .L_45)
	.align		4
.L_45:
        /*0010*/ 	.word	index@(_Z6reducePfi)
        /*0014*/ 	.word	0x00000000


	//----- nvinfo : EIATTR_REGCOUNT
	.align		4
.L_46:
        /*0018*/ 	.byte	0x04, 0x2f
        /*001a*/ 	.short	(.L_48 - .L_47)
	.align		4
.L_47:
        /*001c*/ 	.word	index@(_ZN3cub18CUB_300001_SM_10006detail11EmptyKernelIvEEvv)
        /*0020*/ 	.word	0x00000004


	//----- nvinfo : EIATTR_FRAME_SIZE
	.align		4
.L_48:
        /*0024*/ 	.byte	0x04, 0x11
        /*0026*/ 	.short	(.L_50 - .L_49)
	.align		4
.L_49:
        /*0028*/ 	.word	index@(_ZN3cub18CUB_300001_SM_10006detail11EmptyKernelIvEEvv)
        /*002c*/ 	.word	0x00000000


	//----- nvinfo : EIATTR_REGCOUNT
	.align		4
.L_50:
        /*0030*/ 	.byte	0x04, 0x2f
        /*0032*/ 	.short	(.L_52 - .L_51)
	.align		4
.L_51:
        /*0034*/ 	.word	index@(_ZN3cub18CUB_300001_SM_10006detail8for_each13static_kernelINS2_12policy_hub_t12policy_500_tEmN6thrust24THRUST_300001_SM_1000_NS8cuda_cub20__uninitialized_fill7functorINS7_10device_ptrIfEEfEEEEvT0_T1_)
        /*0038*/ 	.word	0x00000008


	//----- nvinfo : EIATTR_FRAME_SIZE
	.align		4
.L_52:
        /*003c*/ 	.byte	0x04, 0x11
        /*003e*/ 	.short	(.L_54 - .L_53)
	.align		4
.L_53:
        /*0040*/ 	.word	index@(_ZN3cub18CUB_300001_SM_10006detail8for_each13static_kernelINS2_12policy_hub_t12policy_500_tEmN6thrust24THRUST_300001_SM_1000_NS8cuda_cub20__uninitialized_fill7functorINS7_10device_ptrIfEEfEEEEvT0_T1_)
        /*0044*/ 	.word	0x00000000


	//----- nvinfo : EIATTR_MIN_STACK_SIZE
	.align		4
.L_54:
        /*0048*/ 	.byte	0x04, 0x12
        /*004a*/ 	.short	(.L_56 - .L_55)
	.align		4
.L_55:
        /*004c*/ 	.word	index@(_ZN3cub18CUB_300001_SM_10006detail8for_each13static_kernelINS2_12policy_hub_t12policy_500_tEmN6thrust24THRUST_300001_SM_1000_NS8cuda_cub20__uninitialized_fill7functorINS7_10device_ptrIfEEfEEEEvT0_T1_)
        /*0050*/ 	.word	0x00000000


	//----- nvinfo : EIATTR_MIN_STACK_SIZE
	.align		4
.L_56:
        /*0054*/ 	.byte	0x04, 0x12
        /*0056*/ 	.short	(.L_58 - .L_57)
	.align		4
.L_57:
        /*0058*/ 	.word	index@(_ZN3cub18CUB_300001_SM_10006detail11EmptyKernelIvEEvv)
        /*005c*/ 	.word	0x00000000


	//----- nvinfo : EIATTR_MIN_STACK_SIZE
	.align		4
.L_58:
        /*0060*/ 	.byte	0x04, 0x12
        /*0062*/ 	.short	(.L_60 - .L_59)
	.align		4
.L_59:
        /*0064*/ 	.word	index@(_Z6reducePfi)
        /*0068*/ 	.word	0x00000000
.L_60:


//--------------------- .nv.compat                --------------------------
	.section	.nv.compat,"",@"SHT_CUDA_COMPAT_INFO"
	.align	4
        /*0000*/ 	.byte	0x02, 0x09, 0x00, 0x00, 0x02, 0x02, 0x01, 0x00, 0x02, 0x05, 0x05, 0x00, 0x03, 0x07, 0x01, 0x01
        /*0010*/ 	.byte	0x02, 0x03, 0x00, 0x00, 0x02, 0x06, 0x01, 0x00, 0x04, 0x0b, 0x08, 0x00, 0x09, 0x00, 0x00, 0x00
        /*0020*/ 	.byte	0x00, 0x00, 0x00, 0x00


//--------------------- .nv.info._ZN3cub18CUB_300001_SM_10006detail8for_each13static_kernelINS2_12policy_hub_t12policy_500_tEmN6thrust24THRUST_300001_SM_1000_NS8cuda_cub20__uninitialized_fill7functorINS7_10device_ptrIfEEfEEEEvT0_T1_ --------------------------
	.section	.nv.info._ZN3cub18CUB_300001_SM_10006detail8for_each13static_kernelINS2_12policy_hub_t12policy_500_tEmN6thrust24THRUST_300001_SM_1000_NS8cuda_cub20__uninitialized_fill7functorINS7_10device_ptrIfEEfEEEEvT0_T1_,"",@"SHT_CUDA_INFO"
	.sectionflags	@""
	.align	4


	//----- nvinfo : EIATTR_CUDA_API_VERSION
	.align		4
        /*0000*/ 	.byte	0x04, 0x37
        /*0002*/ 	.short	(.L_62 - .L_61)
.L_61:
        /*0004*/ 	.word	0x00000082


	//----- nvinfo : EIATTR_KPARAM_INFO
	.align		4
.L_62:
        /*0008*/ 	.byte	0x04, 0x17
        /*000a*/ 	.short	(.L_64 - .L_63)
.L_63:
        /*000c*/ 	.word	0x00000000
        /*0010*/ 	.short	0x0001
        /*0012*/ 	.short	0x0008
        /*0014*/ 	.byte	0x00, 0xf0, 0x41, 0x00


	//----- nvinfo : EIATTR_KPARAM_INFO
	.align		4
.L_64:
        /*0018*/ 	.byte	0x04, 0x17
        /*001a*/ 	.short	(.L_66 - .L_65)
.L_65:
        /*001c*/ 	.word	0x00000000
        /*0020*/ 	.short	0x0000
        /*0022*/ 	.short	0x0000
        /*0024*/ 	.byte	0x00, 0xf0, 0x21, 0x00


	//----- nvinfo : EIATTR_SPARSE_MMA_MASK
	.align		4
.L_66:
        /*0028*/ 	.byte	0x03, 0x50
        /*002a*/ 	.short	0x0000


	//----- nvinfo : EIATTR_MAXREG_COUNT
	.align		4
        /*002c*/ 	.byte	0x03, 0x1b
        /*002e*/ 	.short	0x00ff


	//----- nvinfo : EIATTR_MERCURY_ISA_VERSION
	.align		4
        /*0030*/ 	.byte	0x03, 0x5f
        /*0032*/ 	.short	0x0101


	//----- nvinfo : EIATTR_VRC_CTA_INIT_COUNT
	.align		4
        /*0034*/ 	.byte	0x02, 0x4a
	.zero		1
	.zero		1


	//----- nvinfo : EIATTR_EXIT_INSTR_OFFSETS
	.align		4
        /*0038*/ 	.byte	0x04, 0x1c
        /*003a*/ 	.short	(.L_68 - .L_67)


	//   ....[0]....
.L_67:
        /*003c*/ 	.word	0x00000130


	//   ....[1]....
        /*0040*/ 	.word	0x00000230


	//   ....[2]....
        /*0044*/ 	.word	0x00000260


	//----- nvinfo : EIATTR_MAX_THREADS
	.align		4
.L_68:
        /*0048*/ 	.byte	0x04, 0x05
        /*004a*/ 	.short	(.L_70 - .L_69)
.L_69:
        /*004c*/ 	.word	0x00000100
        /*0050*/ 	.word	0x00000001
        /*0054*/ 	.word	0x00000001


	//----- nvinfo : EIATTR_CBANK_PARAM_SIZE
	.align		4
.L_70:
        /*0058*/ 	.byte	0x03, 0x19
        /*005a*/ 	.short	0x0018


	//----- nvinfo : EIATTR_PARAM_CBANK
	.align		4
        /*005c*/ 	.byte	0x04, 0x0a
        /*005e*/ 	.short	(.L_72 - .L_71)
	.align		4
.L_71:
        /*0060*/ 	.word	index@(.nv.constant0._ZN3cub18CUB_300001_SM_10006detail8for_each13static_kernelINS2_12policy_hub_t12policy_500_tEmN6thrust24THRUST_300001_SM_1000_NS8cuda_cub20__uninitialized_fill7functorINS7_10device_ptrIfEEfEEEEvT0_T1_)
        /*0064*/ 	.short	0x0380
        /*0066*/ 	.short	0x0018


	//----- nvinfo : EIATTR_SW_WAR
	.align		4
.L_72:
        /*0068*/ 	.byte	0x04, 0x36
        /*006a*/ 	.short	(.L_74 - .L_73)
.L_73:
        /*006c*/ 	.word	0x00000008
.L_74:


//--------------------- .nv.info._ZN3cub18CUB_300001_SM_10006detail11EmptyKernelIvEEvv --------------------------
	.section	.nv.info._ZN3cub18CUB_300001_SM_10006detail11EmptyKernelIvEEvv,"",@"SHT_CUDA_INFO"
	.sectionflags	@""
	.align	4


	//----- nvinfo : EIATTR_CUDA_API_VERSION
	.align		4
        /*0000*/ 	.byte	0x04, 0x37
        /*0002*/ 	.short	(.L_76 - .L_75)
.L_75:
        /*0004*/ 	.word	0x00000082


	//----- nvinfo : EIATTR_SPARSE_MMA_MASK
	.align		4
.L_76:
        /*0008*/ 	.byte	0x03, 0x50
        /*000a*/ 	.short	0x0000


	//----- nvinfo : EIATTR_MAXREG_COUNT
	.align		4
        /*000c*/ 	.byte	0x03, 0x1b
        /*000e*/ 	.short	0x00ff


	//----- nvinfo : EIATTR_MERCURY_ISA_VERSION
	.align		4
        /*0010*/ 	.byte	0x03, 0x5f
        /*0012*/ 	.short	0x0101


	//----- nvinfo : EIATTR_VRC_CTA_INIT_COUNT
	.align		4
        /*0014*/ 	.byte	0x02, 0x4a
	.zero		1
	.zero		1


	//----- nvinfo : EIATTR_EXIT_INSTR_OFFSETS
	.align		4
        /*0018*/ 	.byte	0x04, 0x1c
        /*001a*/ 	.short	(.L_78 - .L_77)


	//   ....[0]....
.L_77:
        /*001c*/ 	.word	0x00000010


	//----- nvinfo : EIATTR_SW_WAR
	.align		4
.L_78:
        /*0020*/ 	.byte	0x04, 0x36
        /*0022*/ 	.short	(.L_80 - .L_79)
.L_79:
        /*0024*/ 	.word	0x00000008
.L_80:


//--------------------- .nv.info._Z6reducePfi     --------------------------
	.section	.nv.info._Z6reducePfi,"",@"SHT_CUDA_INFO"
	.sectionflags	@""
	.align	4


	//----- nvinfo : EIATTR_CUDA_API_VERSION
	.align		4
        /*0000*/ 	.byte	0x04, 0x37
        /*0002*/ 	.short	(.L_82 - .L_81)
.L_81:
        /*0004*/ 	.word	0x00000082


	//----- nvinfo : EIATTR_KPARAM_INFO
	.align		4
.L_82:
        /*0008*/ 	.byte	0x04, 0x17
        /*000a*/ 	.short	(.L_84 - .L_83)
.L_83:
        /*000c*/ 	.word	0x00000000
        /*0010*/ 	.short	0x0001
        /*0012*/ 	.short	0x0008
        /*0014*/ 	.byte	0x00, 0xf0, 0x11, 0x00


	//----- nvinfo : EIATTR_KPARAM_INFO
	.align		4
.L_84:
        /*0018*/ 	.byte	0x04, 0x17
        /*001a*/ 	.short	(.L_86 - .L_85)
.L_85:
        /*001c*/ 	.word	0x00000000
        /*0020*/ 	.short	0x0000
        /*0022*/ 	.short	0x0000
        /*0024*/ 	.byte	0x00, 0xf5, 0x21, 0x00


	//----- nvinfo : EIATTR_SPARSE_MMA_MASK
	.align		4
.L_86:
        /*0028*/ 	.byte	0x03, 0x50
        /*002a*/ 	.short	0x0000


	//----- nvinfo : EIATTR_MAXREG_COUNT
	.align		4
        /*002c*/ 	.byte	0x03, 0x1b
        /*002e*/ 	.short	0x00ff


	//----- nvinfo : EIATTR_MERCURY_ISA_VERSION
	.align		4
        /*0030*/ 	.byte	0x03, 0x5f
        /*0032*/ 	.short	0x0101


	//----- nvinfo : EIATTR_VRC_CTA_INIT_COUNT
	.align		4
        /*0034*/ 	.byte	0x02, 0x4a
	.zero		1
	.zero		1


	//----- nvinfo : EIATTR_EXIT_INSTR_OFFSETS
	.align		4
        /*0038*/ 	.byte	0x04, 0x1c
        /*003a*/ 	.short	(.L_88 - .L_87)


	//   ....[0]....
.L_87:
        /*003c*/ 	.word	0x000000f0


	//----- nvinfo : EIATTR_CBANK_PARAM_SIZE
	.align		4
.L_88:
        /*0040*/ 	.byte	0x03, 0x19
        /*0042*/ 	.short	0x000c


	//----- nvinfo : EIATTR_PARAM_CBANK
	.align		4
        /*0044*/ 	.byte	0x04, 0x0a
        /*0046*/ 	.short	(.L_90 - .L_89)
	.align		4
.L_89:
        /*0048*/ 	.word	index@(.nv.constant0._Z6reducePfi)
        /*004c*/ 	.short	0x0380
        /*004e*/ 	.short	0x000c


	//----- nvinfo : EIATTR_SW_WAR
	.align		4
.L_90:
        /*0050*/ 	.byte	0x04, 0x36
        /*0052*/ 	.short	(.L_92 - .L_91)
.L_91:
        /*0054*/ 	.word	0x00000008
.L_92:


//--------------------- .nv.callgraph             --------------------------
	.section	.nv.callgraph,"",@"SHT_CUDA_CALLGRAPH"
	.align	4
	.sectionentsize	8
	.align		4
        /*0000*/ 	.word	0x00000000
	.align		4
        /*0004*/ 	.word	0xffffffff
	.align		4
        /*0008*/ 	.word	0x00000000
	.align		4
        /*000c*/ 	.word	0xfffffffe
	.align		4
        /*0010*/ 	.word	0x00000000
	.align		4
        /*0014*/ 	.word	0xfffffffd
	.align		4
        /*0018*/ 	.word	0x00000000
	.align		4
        /*001c*/ 	.word	0xfffffffc


//--------------------- .nv.constant4             --------------------------
	.section	.nv.constant4,"a",@progbits
	.align	8
	.align		8
.nv.constant4:
        /*0000*/ 	.dword	_ZN34_INTERNAL_4a39ccfa_4_k_cu_1191f4044cuda3std3__45__cpo5beginE
	.align		8
        /*0008*/ 	.dword	_ZN34_INTERNAL_4a39ccfa_4_k_cu_1191f4044cuda3std3__45__cpo3endE
	.align		8
        /*0010*/ 	.dword	_ZN34_INTERNAL_4a39ccfa_4_k_cu_1191f4044cuda3std3__45__cpo6cbeginE
	.align		8
        /*0018*/ 	.dword	_ZN34_INTERNAL_4a39ccfa_4_k_cu_1191f4044cuda3std3__45__cpo4cendE
	.align		8
        /*0020*/ 	.dword	_ZN34_INTERNAL_4a39ccfa_4_k_cu_1191f4044cuda3std3__45__cpo6rbeginE
	.align		8
        /*0028*/ 	.dword	_ZN34_INTERNAL_4a39ccfa_4_k_cu_1191f4044cuda3std3__45__cpo4rendE
	.align		8
        /*0030*/ 	.dword	_ZN34_INTERNAL_4a39ccfa_4_k_cu_1191f4044cuda3std3__45__cpo7crbeginE
	.align		8
        /*0038*/ 	.dword	_ZN34_INTERNAL_4a39ccfa_4_k_cu_1191f4044cuda3std3__45__cpo5crendE
	.align		8
        /*0040*/ 	.dword	_ZN34_INTERNAL_4a39ccfa_4_k_cu_1191f4044cuda3std3__436_GLOBAL__N__4a39ccfa_4_k_cu_1191f4046ignoreE
	.align		8
        /*0048*/ 	.dword	_ZN34_INTERNAL_4a39ccfa_4_k_cu_1191f4044cuda3std3__419piecewise_constructE
	.align		8
        /*0050*/ 	.dword	_ZN34_INTERNAL_4a39ccfa_4_k_cu_1191f4044cuda3std3__48in_placeE
	.align		8
        /*0058*/ 	.dword	_ZN34_INTERNAL_4a39ccfa_4_k_cu_1191f4044cuda3std3__420unreachable_sentinelE
	.align		8
        /*0060*/ 	.dword	_ZN34_INTERNAL_4a39ccfa_4_k_cu_1191f4044cuda3std3__47nulloptE
	.align		8
        /*0068*/ 	.dword	_ZN34_INTERNAL_4a39ccfa_4_k_cu_1191f4044cuda3std3__48unexpectE
	.align		8
        /*0070*/ 	.dword	_ZN34_INTERNAL_4a39ccfa_4_k_cu_1191f4044cuda3std6ranges3__45__cpo4swapE
	.align		8
        /*0078*/ 	.dword	_ZN34_INTERNAL_4a39ccfa_4_k_cu_1191f4044cuda3std6ranges3__45__cpo9iter_moveE
	.align		8
        /*0080*/ 	.dword	_ZN34_INTERNAL_4a39ccfa_4_k_cu_1191f4044cuda3std6ranges3__45__cpo5beginE
	.align		8
        /*0088*/ 	.dword	_ZN34_INTERNAL_4a39ccfa_4_k_cu_1191f4044cuda3std6ranges3__45__cpo3endE
	.align		8
        /*0090*/ 	.dword	_ZN34_INTERNAL_4a39ccfa_4_k_cu_1191f4044cuda3std6ranges3__45__cpo6cbeginE
	.align		8
        /*0098*/ 	.dword	_ZN34_INTERNAL_4a39ccfa_4_k_cu_1191f4044cuda3std6ranges3__45__cpo4cendE
	.align		8
        /*00a0*/ 	.dword	_ZN34_INTERNAL_4a39ccfa_4_k_cu_1191f4044cuda3std6ranges3__45__cpo7advanceE
	.align		8
        /*00a8*/ 	.dword	_ZN34_INTERNAL_4a39ccfa_4_k_cu_1191f4044cuda3std6ranges3__45__cpo9iter_swapE
	.align		8
        /*00b0*/ 	.dword	_ZN34_INTERNAL_4a39ccfa_4_k_cu_1191f4044cuda3std6ranges3__45__cpo4nextE
	.align		8
        /*00b8*/ 	.dword	_ZN34_INTERNAL_4a39ccfa_4_k_cu_1191f4044cuda3std6ranges3__45__cpo4prevE
	.align		8
        /*00c0*/ 	.dword	_ZN34_INTERNAL_4a39ccfa_4_k_cu_1191f4044cuda3std6ranges3__45__cpo4dataE
	.align		8
        /*00c8*/ 	.dword	_ZN34_INTERNAL_4a39ccfa_4_k_cu_1191f4044cuda3std6ranges3__45__cpo5cdataE
	.align		8
        /*00d0*/ 	.dword	_ZN34_INTERNAL_4a39ccfa_4_k_cu_1191f4044cuda3std6ranges3__45__cpo4sizeE
	.align		8
        /*00d8*/ 	.dword	_ZN34_INTERNAL_4a39ccfa_4_k_cu_1191f4044cuda3std6ranges3__45__cpo5ssizeE
	.align		8
        /*00e0*/ 	.dword	_ZN34_INTERNAL_4a39ccfa_4_k_cu_1191f4044cuda3std6ranges3__45__cpo8distanceE
	.align		8
        /*00e8*/ 	.dword	_ZN34_INTERNAL_4a39ccfa_4_k_cu_1191f4046thrust24THRUST_300001_SM_1000_NS8cuda_cub3parE
	.align		8
        /*00f0*/ 	.dword	_ZN34_INTERNAL_4a39ccfa_4_k_cu_1191f4046thrust24THRUST_300001_SM_1000_NS8cuda_cub10par_nosyncE
	.align		8
        /*00f8*/ 	.dword	_ZN34_INTERNAL_4a39ccfa_4_k_cu_1191f4046thrust24THRUST_300001_SM_1000_NS6system6detail10sequential3seqE
	.align		8
        /*0100*/ 	.dword	_ZN34_INTERNAL_4a39ccfa_4_k_cu_1191f4046thrust24THRUST_300001_SM_1000_NS12placeholders2_1E
	.align		8
        /*0108*/ 	.dword	_ZN34_INTERNAL_4a39ccfa_4_k_cu_1191f4046thrust24THRUST_300001_SM_1000_NS12placeholders2_2E
	.align		8
        /*0110*/ 	.dword	_ZN34_INTERNAL_4a39ccfa_4_k_cu_1191f4046thrust24THRUST_300001_SM_1000_NS12placeholders2_3E
	.align		8
        /*0118*/ 	.dword	_ZN34_INTERNAL_4a39ccfa_4_k_cu_1191f4046thrust24THRUST_300001_SM_1000_NS12placeholders2_4E
	.align		8
        /*0120*/ 	.dword	_ZN34_INTERNAL_4a39ccfa_4_k_cu_1191f4046thrust24THRUST_300001_SM_1000_NS12placeholders2_5E
	.align		8
        /*0128*/ 	.dword	_ZN34_INTERNAL_4a39ccfa_4_k_cu_1191f4046thrust24THRUST_300001_SM_1000_NS12placeholders2_6E
	.align		8
        /*0130*/ 	.dword	_ZN34_INTERNAL_4a39ccfa_4_k_cu_1191f4046thrust24THRUST_300001_SM_1000_NS12placeholders2_7E
	.align		8
        /*0138*/ 	.dword	_ZN34_INTERNAL_4a39ccfa_4_k_cu_1191f4046thrust24THRUST_300001_SM_1000_NS12placeholders2_8E
	.align		8
        /*0140*/ 	.dword	_ZN34_INTERNAL_4a39ccfa_4_k_cu_1191f4046thrust24THRUST_300001_SM_1000_NS12placeholders2_9E
	.align		8
        /*0148*/ 	.dword	_ZN34_INTERNAL_4a39ccfa_4_k_cu_1191f4046thrust24THRUST_300001_SM_1000_NS12placeholders3_10E
	.align		8
        /*0150*/ 	.dword	_ZN34_INTERNAL_4a39ccfa_4_k_cu_1191f4046thrust24THRUST_300001_SM_1000_NS3seqE


//--------------------- .text._ZN3cub18CUB_300001_SM_10006detail8for_each13static_kernelINS2_12policy_hub_t12policy_500_tEmN6thrust24THRUST_300001_SM_1000_NS8cuda_cub20__uninitialized_fill7functorINS7_10device_ptrIfEEfEEEEvT0_T1_ --------------------------
	.section	.text._ZN3cub18CUB_300001_SM_10006detail8for_each13static_kernelINS2_12policy_hub_t12policy_500_tEmN6thrust24THRUST_300001_SM_1000_NS8cuda_cub20__uninitialized_fill7functorINS7_10device_ptrIfEEfEEEEvT0_T1_,"ax",@progbits
	.align	128
        .global         _ZN3cub18CUB_300001_SM_10006detail8for_each13static_kernelINS2_12policy_hub_t12policy_500_tEmN6thrust24THRUST_300001_SM_1000_NS8cuda_cub20__uninitialized_fill7functorINS7_10device_ptrIfEEfEEEEvT0_T1_
        .type           _ZN3cub18CUB_300001_SM_10006detail8for_each13static_kernelINS2_12policy_hub_t12policy_500_tEmN6thrust24THRUST_300001_SM_1000_NS8cuda_cub20__uninitialized_fill7functorINS7_10device_ptrIfEEfEEEEvT0_T1_,@function
        .size           _ZN3cub18CUB_300001_SM_10006detail8for_each13static_kernelINS2_12policy_hub_t12policy_500_tEmN6thrust24THRUST_300001_SM_1000_NS8cuda_cub20__uninitialized_fill7functorINS7_10device_ptrIfEEfEEEEvT0_T1_,(.L_x_4 - _ZN3cub18CUB_300001_SM_10006detail8for_each13static_kernelINS2_12policy_hub_t12policy_500_tEmN6thrust24THRUST_300001_SM_1000_NS8cuda_cub20__uninitialized_fill7functorINS7_10device_ptrIfEEfEEEEvT0_T1_)
        .other          _ZN3cub18CUB_300001_SM_10006detail8for_each13static_kernelINS2_12policy_hub_t12policy_500_tEmN6thrust24THRUST_300001_SM_1000_NS8cuda_cub20__uninitialized_fill7functorINS7_10device_ptrIfEEfEEEEvT0_T1_,@"STO_CUDA_ENTRY STV_DEFAULT"
_ZN3cub18CUB_300001_SM_10006detail8for_each13static_kernelINS2_12policy_hub_t12policy_500_tEmN6thrust24THRUST_300001_SM_1000_NS8cuda_cub20__uninitialized_fill7functorINS7_10device_ptrIfEEfEEEEvT0_T1_:
.text._ZN3cub18CUB_300001_SM_10006detail8for_each13static_kernelINS2_12policy_hub_t12policy_500_tEmN6thrust24THRUST_300001_SM_1000_NS8cuda_cub20__uninitialized_fill7functorINS7_10device_ptrIfEEfEEEEvT0_T1_:
[----:B------:R-:W-:Y:S08]  /*0000*/  LDC R1, c[0x0][0x37c] ;  /* 0x0000df00ff017b82 */ /* 0x000ff00000000800 */
[----:B------:R-:W0:Y:S01]  /*0010*/  S2UR UR4, SR_CTAID.X ;  /* 0x00000000000479c3 */ /* 0x000e220000002500 */
[----:B------:R-:W1:Y:S01]  /*0020*/  LDCU.64 UR6, c[0x0][0x380] ;  /* 0x00007000ff0677ac */ /* 0x000e620008000a00 */
[----:B------:R-:W2:Y:S01]  /*0030*/  LDCU.64 UR8, c[0x0][0x358] ;  /* 0x00006b00ff0877ac */ /* 0x000ea20008000a00 */
[----:B0-----:R-:W-:-:S04]  /*0040*/  UIMAD.WIDE.U32 UR4, UR4, 0x200, URZ ;  /* 0x00000200040478a5 */ /* 0x001fc8000f8e00ff */
[----:B-1----:R-:W-:-:S04]  /*0050*/  UIADD3 UR6, UP0, UPT, -UR4, UR6, URZ ;  /* 0x0000000604067290 */ /* 0x002fc8000ff1e1ff */
[----:B------:R-:W-:Y:S02]  /*0060*/  UIADD3.X UR7, UPT, UPT, ~UR5, UR7, URZ, UP0, !UPT ;  /* 0x0000000705077290 */ /* 0x000fe400087fe5ff */
[----:B------:R-:W-:-:S04]  /*0070*/  UISETP.GE.U32.AND UP0, UPT, UR6, 0x200, UPT ;  /* 0x000002000600788c */ /* 0x000fc8000bf06070 */
[----:B------:R-:W-:-:S09]  /*0080*/  UISETP.GE.U32.AND.EX UP0, UPT, UR7, URZ, UPT, UP0 ;  /* 0x000000ff0700728c */ /* 0x000fd2000bf06100 */
[----:B--2---:R-:W-:Y:S05]  /*0090*/  BRA.U !UP0, `(.L_x_0) ;  /* 0x0000000108287547 */ /* 0x004fea000b800000 */
[----:B------:R-:W0:Y:S01]  /*00a0*/  S2R R0, SR_TID.X ;  /* 0x0000000000007919 */ /* 0x000e220000002100 */
[----:B------:R-:W1:Y:S01]  /*00b0*/  LDCU.64 UR6, c[0x0][0x388] ;  /* 0x00007100ff0677ac */ /* 0x000e620008000a00 */
[----:B------:R-:W2:Y:S01]  /*00c0*/  LDC R5, c[0x0][0x390] ;  /* 0x0000e400ff057b82 */ /* 0x000ea20000000800 */
[----:B0-----:R-:W-:-:S05]  /*00d0*/  IADD3 R0, P0, PT, R0, UR4, RZ ;  /* 0x0000000400007c10 */ /* 0x001fca000ff1e0ff */
[----:B------:R-:W-:Y:S01]  /*00e0*/  IMAD.X R3, RZ, RZ, UR5, P0 ;  /* 0x00000005ff037e24 */ /* 0x000fe200080e06ff */
[----:B-1----:R-:W-:-:S04]  /*00f0*/  LEA R2, P0, R0, UR6, 0x2 ;  /* 0x0000000600027c11 */ /* 0x002fc8000f8010ff */
[----:B------:R-:W-:-:S05]  /*0100*/  LEA.HI.X R3, R0, UR7, R3, 0x2, P0 ;  /* 0x0000000700037c11 */ /* 0x000fca00080f1403 */
[----:B--2---:R-:W-:Y:S04]  /*0110*/  STG.E desc[UR8][R2.64], R5 ;  /* 0x0000000502007986 */ /* 0x004fe8000c101908 */
[----:B------:R-:W-:Y:S01]  /*0120*/  STG.E desc[UR8][R2.64+0x400], R5 ;  /* 0x0004000502007986 */ /* 0x000fe2000c101908 */
[----:B------:R-:W-:Y:S05]  /*0130*/  EXIT ;  /* 0x000000000000794d */ /* 0x000fea0003800000 */
.L_x_0:
[----:B------:R-:W0:Y:S01]  /*0140*/  S2R R0, SR_TID.X ;  /* 0x0000000000007919 */ /* 0x000e220000002100 */
[----:B------:R-:W-:Y:S01]  /*0150*/  IMAD.U32 R2, RZ, RZ, UR7 ;  /* 0x00000007ff027e24 */ /* 0x000fe2000f8e00ff */
[----:B------:R-:W1:Y:S01]  /*0160*/  LDCU.64 UR10, c[0x0][0x388] ;  /* 0x00007100ff0a77ac */ /* 0x000e620008000a00 */
[----:B------:R-:W-:Y:S01]  /*0170*/  IMAD.U32 R4, RZ, RZ, UR7 ;  /* 0x00000007ff047e24 */ /* 0x000fe2000f8e00ff */
[----:B0-----:R-:W-:-:S04]  /*0180*/  ISETP.LT.U32.AND P0, PT, R0, UR6, PT ;  /* 0x0000000600007c0c */ /* 0x001fc8000bf01070 */
[----:B------:R-:W-:Y:S01]  /*0190*/  ISETP.GT.U32.AND.EX P0, PT, R2, RZ, PT, P0 ;  /* 0x000000ff0200720c */ /* 0x000fe20003f04100 */
[C---:B------:R-:W-:Y:S01]  /*01a0*/  VIADD R2, R0.reuse, 0x100 ;  /* 0x0000010000027836 */ /* 0x040fe20000000000 */
[----:B------:R-:W-:-:S04]  /*01b0*/  IADD3 R0, P2, PT, R0, UR4, RZ ;  /* 0x0000000400007c10 */ /* 0x000fc8000ff5e0ff */
[----:B------:R-:W-:Y:S01]  /*01c0*/  ISETP.LT.U32.AND P1, PT, R2, UR6, PT ;  /* 0x0000000602007c0c */ /* 0x000fe2000bf21070 */
[----:B------:R-:W-:Y:S01]  /*01d0*/  IMAD.X R3, RZ, RZ, UR5, P2 ;  /* 0x00000005ff037e24 */ /* 0x000fe200090e06ff */
[----:B-1----:R-:W-:Y:S02]  /*01e0*/  LEA R2, P2, R0, UR10, 0x2 ;  /* 0x0000000a00027c11 */ /* 0x002fe4000f8410ff */
[----:B------:R-:W-:Y:S02]  /*01f0*/  ISETP.GT.U32.AND.EX P1, PT, R4, RZ, PT, P1 ;  /* 0x000000ff0400720c */ /* 0x000fe40003f24110 */
[----:B------:R-:W-:Y:S01]  /*0200*/  LEA.HI.X R3, R0, UR11, R3, 0x2, P2 ;  /* 0x0000000b00037c11 */ /* 0x000fe200090f1403 */
[----:B------:R-:W0:Y:S04]  /*0210*/  @P0 LDC R5, c[0x0][0x390] ;  /* 0x0000e400ff050b82 */ /* 0x000e280000000800 */
[----:B0-----:R0:W-:Y:S06]  /*0220*/  @P0 STG.E desc[UR8][R2.64], R5 ;  /* 0x0000000502000986 */ /* 0x0011ec000c101908 */
[----:B------:R-:W-:Y:S05]  /*0230*/  @!P1 EXIT ;  /* 0x000000000000994d */ /* 0x000fea0003800000 */
[----:B0-----:R-:W0:Y:S02]  /*0240*/  LDC R5, c[0x0][0x390] ;  /* 0x0000e400ff057b82 */ /* 0x001e240000000800 */
[----:B0-----:R-:W-:Y:S01]  /*0250*/  STG.E desc[UR8][R2.64+0x400], R5 ;  /* 0x0004000502007986 */ /* 0x001fe2000c101908 */
[----:B------:R-:W-:Y:S05]  /*0260*/  EXIT ;  /* 0x000000000000794d */ /* 0x000fea0003800000 */
.L_x_1:
[----:B------:R-:W-:-:S00]  /*0270*/  BRA `(.L_x_1) ;  /* 0xfffffffc00fc7947 */ /* 0x000fc0000383ffff */
[----:B------:R-:W-:-:S00]  /*0280*/  NOP ;  /* 0x0000000000007918 */ /* 0x000fc00000000000 */
[----:B------:R-:W-:-:S00]  /*0290*/  NOP ;  /* 0x0000000000007918 */ /* 0x000fc00000000000 */
[----:B------:R-:W-:-:S00]  /*02a0*/  NOP ;  /* 0x0000000000007918 */ /* 0x000fc00000000000 */
[----:B------:R-:W-:-:S00]  /*02b0*/  NOP ;  /* 0x0000000000007918 */ /* 0x000fc00000000000 */
[----:B------:R-:W-:-:S00]  /*02c0*/  NOP ;  /* 0x0000000000007918 */ /* 0x000fc00000000000 */
[----:B------:R-:W-:-:S00]  /*02d0*/  NOP ;  /* 0x0000000000007918 */ /* 0x000fc00000000000 */
[----:B------:R-:W-:-:S00]  /*02e0*/  NOP ;  /* 0x0000000000007918 */ /* 0x000fc00000000000 */
[----:B------:R-:W-:-:S00]  /*02f0*/  NOP ;  /* 0x0000000000007918 */ /* 0x000fc00000000000 */
.L_x_4:


//--------------------- .text._ZN3cub18CUB_300001_SM_10006detail11EmptyKernelIvEEvv --------------------------
	.section	.text._ZN3cub18CUB_300001_SM_10006detail11EmptyKernelIvEEvv,"ax",@progbits
	.align	128
        .global         _ZN3cub18CUB_300001_SM_10006detail11EmptyKernelIvEEvv
        .type           _ZN3cub18CUB_300001_SM_10006detail11EmptyKernelIvEEvv,@function
        .size           _ZN3cub18CUB_300001_SM_10006detail11EmptyKernelIvEEvv,(.L_x_5 - _ZN3cub18CUB_300001_SM_10006detail11EmptyKernelIvEEvv)
        .other          _ZN3cub18CUB_300001_SM_10006detail11EmptyKernelIvEEvv,@"STO_CUDA_ENTRY STV_DEFAULT"
_ZN3cub18CUB_300001_SM_10006detail11EmptyKernelIvEEvv:
.text._ZN3cub18CUB_300001_SM_10006detail11EmptyKernelIvEEvv:
[----:B------:R-:W-:Y:S01]  /*0000*/  LDC R1, c[0x0][0x37c] ;  /* 0x0000df00ff017b82 */ /* 0x000fe20000000800 */
[----:B------:R-:W-:Y:S05]  /*0010*/  EXIT ;  /* 0x000000000000794d */ /* 0x000fea0003800000 */
.L_x_2:
        /* <DEDUP_REMOVED lines=14> */
.L_x_5:


//--------------------- .text._Z6reducePfi        --------------------------
	.section	.text._Z6reducePfi,"ax",@progbits
	.align	128
        .global         _Z6reducePfi
        .type           _Z6reducePfi,@function
        .size           _Z6reducePfi,(.L_x_6 - _Z6reducePfi)
        .other          _Z6reducePfi,@"STO_CUDA_ENTRY STV_DEFAULT"
_Z6reducePfi:
.text._Z6reducePfi:
[----:B------:R-:W-:Y:S01]  /*0000*/  LDC R1, c[0x0][0x37c] ;  /* 0x0000df00ff017b82 */ /* 0x000fe20000000800 */
[----:B------:R-:W0:Y:S07]  /*0010*/  S2R R0, SR_TID.X ;  /* 0x0000000000007919 */ /* 0x000e2e0000002100 */
[----:B------:R-:W0:Y:S01]  /*0020*/  S2UR UR6, SR_CTAID.X ;  /* 0x00000000000679c3 */ /* 0x000e220000002500 */
[----:B------:R-:W1:Y:S01]  /*0030*/  LDCU UR7, c[0x0][0x388] ;  /* 0x00007100ff0777ac */ /* 0x000e620008000800 */
[----:B------:R-:W2:Y:S06]  /*0040*/  LDCU.64 UR4, c[0x0][0x358] ;  /* 0x00006b00ff0477ac */ /* 0x000eac0008000a00 */
[----:B------:R-:W0:Y:S08]  /*0050*/  LDC R5, c[0x0][0x360] ;  /* 0x0000d800ff057b82 */ /* 0x000e300000000800 */
[----:B------:R-:W3:Y:S01]  /*0060*/  LDC.64 R2, c[0x0][0x380] ;  /* 0x0000e000ff027b82 */ /* 0x000ee20000000a00 */
[----:B0-----:R-:W-:-:S05]  /*0070*/  IMAD R5, R5, UR6, R0 ;  /* 0x0000000605057c24 */ /* 0x001fca000f8e0200 */
[C---:B-1----:R-:W-:Y:S01]  /*0080*/  IADD3 R7, PT, PT, R5.reuse, UR7, RZ ;  /* 0x0000000705077c10 */ /* 0x042fe2000fffe0ff */
[----:B---3--:R-:W-:-:S04]  /*0090*/  IMAD.WIDE R4, R5, 0x4, R2 ;  /* 0x0000000405047825 */ /* 0x008fc800078e0202 */
[----:B------:R-:W-:Y:S02]  /*00a0*/  IMAD.WIDE R2, R7, 0x4, R2 ;  /* 0x0000000407027825 */ /* 0x000fe400078e0202 */
[----:B--2---:R-:W2:Y:S04]  /*00b0*/  LDG.E R7, desc[UR4][R4.64] ;  /* 0x0000000404077981 */ /* 0x004ea8000c1e1900 */
[----:B------:R-:W2:Y:S02]  /*00c0*/  LDG.E R2, desc[UR4][R2.64] ;  /* 0x0000000402027981 */ /* 0x000ea4000c1e1900 */
[----:B--2---:R-:W-:-:S05]  /*00d0*/  FADD R7, R2, R7 ;  /* 0x0000000702077221 */ /* 0x004fca0000000000 */
[----:B------:R-:W-:Y:S01]  /*00e0*/  STG.E desc[UR4][R4.64], R7 ;  /* 0x0000000704007986 */ /* 0x000fe2000c101904 */
[----:B------:R-:W-:Y:S05]  /*00f0*/  EXIT ;  /* 0x000000000000794d */ /* 0x000fea0003800000 */
.L_x_3:
        /* <DEDUP_REMOVED lines=16> */
.L_x_6:


//--------------------- .nv.shared.reserved.0     --------------------------
	.section	.nv.shared.reserved.0,"aw",@nobits
	.weak		__nv_reservedSMEM_offset_0_alias
	.size		__nv_reservedSMEM_offset_0_alias, 0, 64
	.other		__nv_reservedSMEM_offset_0_alias,@"STO_CUDA_RESERVED_SHARED STV_DEFAULT"
__nv_reservedSMEM_offset_0_alias:
	.zero		0
	.zero		64


//--------------------- .nv.global                --------------------------
	.section	.nv.global,"aw",@nobits
.nv.global:
	.type		_ZN34_INTERNAL_4a39ccfa_4_k_cu_1191f4046thrust24THRUST_300001_SM_1000_NS3seqE,@object
	.size		_ZN34_INTERNAL_4a39ccfa_4_k_cu_1191f4046thrust24THRUST_300001_SM_1000_NS3seqE,(_ZN34_INTERNAL_4a39ccfa_4_k_cu_1191f4044cuda3std3__48in_placeE - _ZN34_INTERNAL_4a39ccfa_4_k_cu_1191f4046thrust24THRUST_300001_SM_1000_NS3seqE)
_ZN34_INTERNAL_4a39ccfa_4_k_cu_1191f4046thrust24THRUST_300001_SM_1000_NS3seqE:
	.zero		1
	.type		_ZN34_INTERNAL_4a39ccfa_4_k_cu_1191f4044cuda3std3__48in_placeE,@object
	.size		_ZN34_INTERNAL_4a39ccfa_4_k_cu_1191f4044cuda3std3__48in_placeE,(_ZN34_INTERNAL_4a39ccfa_4_k_cu_1191f4044cuda3std6ranges3__45__cpo4sizeE - _ZN34_INTERNAL_4a39ccfa_4_k_cu_1191f4044cuda3std3__48in_placeE)
_ZN34_INTERNAL_4a39ccfa_4_k_cu_1191f4044cuda3std3__48in_placeE:
	.zero		1
	.type		_ZN34_INTERNAL_4a39ccfa_4_k_cu_1191f4044cuda3std6ranges3__45__cpo4sizeE,@object
	.size		_ZN34_INTERNAL_4a39ccfa_4_k_cu_1191f4044cuda3std6ranges3__45__cpo4sizeE,(_ZN34_INTERNAL_4a39ccfa_4_k_cu_1191f4046thrust24THRUST_300001_SM_1000_NS12placeholders2_3E - _ZN34_INTERNAL_4a39ccfa_4_k_cu_1191f4044cuda3std6ranges3__45__cpo4sizeE)
_ZN34_INTERNAL_4a39ccfa_4_k_cu_1191f4044cuda3std6ranges3__45__cpo4sizeE:
	.zero		1
	.type		_ZN34_INTERNAL_4a39ccfa_4_k_cu_1191f4046thrust24THRUST_300001_SM_1000_NS12placeholders2_3E,@object
	.size		_ZN34_INTERNAL_4a39ccfa_4_k_cu_1191f4046thrust24THRUST_300001_SM_1000_NS12placeholders2_3E,(_ZN34_INTERNAL_4a39ccfa_4_k_cu_1191f4044cuda3std3__45__cpo6cbeginE - _ZN34_INTERNAL_4a39ccfa_4_k_cu_1191f4046thrust24THRUST_300001_SM_1000_NS12placeholders2_3E)
_ZN34_INTERNAL_4a39ccfa_4_k_cu_1191f4046thrust24THRUST_300001_SM_1000_NS12placeholders2_3E:
	.zero		1
	.type		_ZN34_INTERNAL_4a39ccfa_4_k_cu_1191f4044cuda3std3__45__cpo6cbeginE,@object
	.size		_ZN34_INTERNAL_4a39ccfa_4_k_cu_1191f4044cuda3std3__45__cpo6cbeginE,(_ZN34_INTERNAL_4a39ccfa_4_k_cu_1191f4044cuda3std6ranges3__45__cpo6cbeginE - _ZN34_INTERNAL_4a39ccfa_4_k_cu_1191f4044cuda3std3__45__cpo6cbeginE)
_ZN34_INTERNAL_4a39ccfa_4_k_cu_1191f4044cuda3std3__45__cpo6cbeginE:
	.zero		1
	.type		_ZN34_INTERNAL_4a39ccfa_4_k_cu_1191f4044cuda3std6ranges3__45__cpo6cbeginE,@object
	.size		_ZN34_INTERNAL_4a39ccfa_4_k_cu_1191f4044cuda3std6ranges3__45__cpo6cbeginE,(_ZN34_INTERNAL_4a39ccfa_4_k_cu_1191f4046thrust24THRUST_300001_SM_1000_NS12placeholders2_7E - _ZN34_INTERNAL_4a39ccfa_4_k_cu_1191f4044cuda3std6ranges3__45__cpo6cbeginE)
_ZN34_INTERNAL_4a39ccfa_4_k_cu_1191f4044cuda3std6ranges3__45__cpo6cbeginE:
	.zero		1
	.type		_ZN34_INTERNAL_4a39ccfa_4_k_cu_1191f4046thrust24THRUST_300001_SM_1000_NS12placeholders2_7E,@object
	.size		_ZN34_INTERNAL_4a39ccfa_4_k_cu_1191f4046thrust24THRUST_300001_SM_1000_NS12placeholders2_7E,(_ZN34_INTERNAL_4a39ccfa_4_k_cu_1191f4044cuda3std3__45__cpo7crbeginE - _ZN34_INTERNAL_4a39ccfa_4_k_cu_1191f4046thrust24THRUST_300001_SM_1000_NS12placeholders2_7E)
_ZN34_INTERNAL_4a39ccfa_4_k_cu_1191f4046thrust24THRUST_300001_SM_1000_NS12placeholders2_7E:
	.zero		1
	.type		_ZN34_INTERNAL_4a39ccfa_4_k_cu_1191f4044cuda3std3__45__cpo7crbeginE,@object
	.size		_ZN34_INTERNAL_4a39ccfa_4_k_cu_1191f4044cuda3std3__45__cpo7crbeginE,(_ZN34_INTERNAL_4a39ccfa_4_k_cu_1191f4044cuda3std6ranges3__45__cpo4nextE - _ZN34_INTERNAL_4a39ccfa_4_k_cu_1191f4044cuda3std3__45__cpo7crbeginE)
_ZN34_INTERNAL_4a39ccfa_4_k_cu_1191f4044cuda3std3__45__cpo7crbeginE:
	.zero		1
	.type		_ZN34_INTERNAL_4a39ccfa_4_k_cu_1191f4044cuda3std6ranges3__45__cpo4nextE,@object
	.size		_ZN34_INTERNAL_4a39ccfa_4_k_cu_1191f4044cuda3std6ranges3__45__cpo4nextE,(_ZN34_INTERNAL_4a39ccfa_4_k_cu_1191f4044cuda3std6ranges3__45__cpo4swapE - _ZN34_INTERNAL_4a39ccfa_4_k_cu_1191f4044cuda3std6ranges3__45__cpo4nextE)
_ZN34_INTERNAL_4a39ccfa_4_k_cu_1191f4044cuda3std6ranges3__45__cpo4nextE:
	.zero		1
	.type		_ZN34_INTERNAL_4a39ccfa_4_k_cu_1191f4044cuda3std6ranges3__45__cpo4swapE,@object
	.size		_ZN34_INTERNAL_4a39ccfa_4_k_cu_1191f4044cuda3std6ranges3__45__cpo4swapE,(_ZN34_INTERNAL_4a39ccfa_4_k_cu_1191f4046thrust24THRUST_300001_SM_1000_NS8cuda_cub10par_nosyncE - _ZN34_INTERNAL_4a39ccfa_4_k_cu_1191f4044cuda3std6ranges3__45__cpo4swapE)
_ZN34_INTERNAL_4a39ccfa_4_k_cu_1191f4044cuda3std6ranges3__45__cpo4swapE:
	.zero		1
	.type		_ZN34_INTERNAL_4a39ccfa_4_k_cu_1191f4046thrust24THRUST_300001_SM_1000_NS8cuda_cub10par_nosyncE,@object
	.size		_ZN34_INTERNAL_4a39ccfa_4_k_cu_1191f4046thrust24THRUST_300001_SM_1000_NS8cuda_cub10par_nosyncE,(_ZN34_INTERNAL_4a39ccfa_4_k_cu_1191f4046thrust24THRUST_300001_SM_1000_NS12placeholders2_9E - _ZN34_INTERNAL_4a39ccfa_4_k_cu_1191f4046thrust24THRUST_300001_SM_1000_NS8cuda_cub10par_nosyncE)
_ZN34_INTERNAL_4a39ccfa_4_k_cu_1191f4046thrust24THRUST_300001_SM_1000_NS8cuda_cub10par_nosyncE:
	.zero		1
	.type		_ZN34_INTERNAL_4a39ccfa_4_k_cu_1191f4046thrust24THRUST_300001_SM_1000_NS12placeholders2_9E,@object
	.size		_ZN34_INTERNAL_4a39ccfa_4_k_cu_1191f4046thrust24THRUST_300001_SM_1000_NS12placeholders2_9E,(_ZN34_INTERNAL_4a39ccfa_4_k_cu_1191f4044cuda3std3__436_GLOBAL__N__4a39ccfa_4_k_cu_1191f4046ignoreE - _ZN34_INTERNAL_4a39ccfa_4_k_cu_1191f4046thrust24THRUST_300001_SM_1000_NS12placeholders2_9E)
_ZN34_INTERNAL_4a39ccfa_4_k_cu_1191f4046thrust24THRUST_300001_SM_1000_NS12placeholders2_9E:
	.zero		1
	.type		_ZN34_INTERNAL_4a39ccfa_4_k_cu_1191f4044cuda3std3__436_GLOBAL__N__4a39ccfa_4_k_cu_1191f4046ignoreE,@object
	.size		_ZN34_INTERNAL_4a39ccfa_4_k_cu_1191f4044cuda3std3__436_GLOBAL__N__4a39ccfa_4_k_cu_1191f4046ignoreE,(_ZN34_INTERNAL_4a39ccfa_4_k_cu_1191f4044cuda3std6ranges3__45__cpo4dataE - _ZN34_INTERNAL_4a39ccfa_4_k_cu_1191f4044cuda3std3__436_GLOBAL__N__4a39ccfa_4_k_cu_1191f4046ignoreE)
_ZN34_INTERNAL_4a39ccfa_4_k_cu_1191f4044cuda3std3__436_GLOBAL__N__4a39ccfa_4_k_cu_1191f4046ignoreE:
	.zero		1
	.type		_ZN34_INTERNAL_4a39ccfa_4_k_cu_1191f4044cuda3std6ranges3__45__cpo4dataE,@object
	.size		_ZN34_INTERNAL_4a39ccfa_4_k_cu_1191f4044cuda3std6ranges3__45__cpo4dataE,(_ZN34_INTERNAL_4a39ccfa_4_k_cu_1191f4046thrust24THRUST_300001_SM_1000_NS12placeholders2_1E - _ZN34_INTERNAL_4a39ccfa_4_k_cu_1191f4044cuda3std6ranges3__45__cpo4dataE)
_ZN34_INTERNAL_4a39ccfa_4_k_cu_1191f4044cuda3std6ranges3__45__cpo4dataE:
	.zero		1
	.type		_ZN34_INTERNAL_4a39ccfa_4_k_cu_1191f4046thrust24THRUST_300001_SM_1000_NS12placeholders2_1E,@object
	.size		_ZN34_INTERNAL_4a39ccfa_4_k_cu_1191f4046thrust24THRUST_300001_SM_1000_NS12placeholders2_1E,(_ZN34_INTERNAL_4a39ccfa_4_k_cu_1191f4044cuda3std3__45__cpo5beginE - _ZN34_INTERNAL_4a39ccfa_4_k_cu_1191f4046thrust24THRUST_300001_SM_1000_NS12placeholders2_1E)
_ZN34_INTERNAL_4a39ccfa_4_k_cu_1191f4046thrust24THRUST_300001_SM_1000_NS12placeholders2_1E:
	.zero		1
	.type		_ZN34_INTERNAL_4a39ccfa_4_k_cu_1191f4044cuda3std3__45__cpo5beginE,@object
	.size		_ZN34_INTERNAL_4a39ccfa_4_k_cu_1191f4044cuda3std3__45__cpo5beginE,(_ZN34_INTERNAL_4a39ccfa_4_k_cu_1191f4044cuda3std6ranges3__45__cpo5beginE - _ZN34_INTERNAL_4a39ccfa_4_k_cu_1191f4044cuda3std3__45__cpo5beginE)
_ZN34_INTERNAL_4a39ccfa_4_k_cu_1191f4044cuda3std3__45__cpo5beginE:
	.zero		1
	.type		_ZN34_INTERNAL_4a39ccfa_4_k_cu_1191f4044cuda3std6ranges3__45__cpo5beginE,@object
	.size		_ZN34_INTERNAL_4a39ccfa_4_k_cu_1191f4044cuda3std6ranges3__45__cpo5beginE,(_ZN34_INTERNAL_4a39ccfa_4_k_cu_1191f4046thrust24THRUST_300001_SM_1000_NS12placeholders2_5E - _ZN34_INTERNAL_4a39ccfa_4_k_cu_1191f4044cuda3std6ranges3__45__cpo5beginE)
_ZN34_INTERNAL_4a39ccfa_4_k_cu_1191f4044cuda3std6ranges3__45__cpo5beginE:
	.zero		1
	.type		_ZN34_INTERNAL_4a39ccfa_4_k_cu_1191f4046thrust24THRUST_300001_SM_1000_NS12placeholders2_5E,@object
	.size		_ZN34_INTERNAL_4a39ccfa_4_k_cu_1191f4046thrust24THRUST_300001_SM_1000_NS12placeholders2_5E,(_ZN34_INTERNAL_4a39ccfa_4_k_cu_1191f4044cuda3std3__45__cpo6rbeginE - _ZN34_INTERNAL_4a39ccfa_4_k_cu_1191f4046thrust24THRUST_300001_SM_1000_NS12placeholders2_5E)
_ZN34_INTERNAL_4a39ccfa_4_k_cu_1191f4046thrust24THRUST_300001_SM_1000_NS12placeholders2_5E:
	.zero		1
	.type		_ZN34_INTERNAL_4a39ccfa_4_k_cu_1191f4044cuda3std3__45__cpo6rbeginE,@object
	.size		_ZN34_INTERNAL_4a39ccfa_4_k_cu_1191f4044cuda3std3__45__cpo6rbeginE,(_ZN34_INTERNAL_4a39ccfa_4_k_cu_1191f4044cuda3std6ranges3__45__cpo7advanceE - _ZN34_INTERNAL_4a39ccfa_4_k_cu_1191f4044cuda3std3__45__cpo6rbeginE)
_ZN34_INTERNAL_4a39ccfa_4_k_cu_1191f4044cuda3std3__45__cpo6rbeginE:
	.zero		1
	.type		_ZN34_INTERNAL_4a39ccfa_4_k_cu_1191f4044cuda3std6ranges3__45__cpo7advanceE,@object
	.size		_ZN34_INTERNAL_4a39ccfa_4_k_cu_1191f4044cuda3std6ranges3__45__cpo7advanceE,(_ZN34_INTERNAL_4a39ccfa_4_k_cu_1191f4044cuda3std3__47nulloptE - _ZN34_INTERNAL_4a39ccfa_4_k_cu_1191f4044cuda3std6ranges3__45__cpo7advanceE)
_ZN34_INTERNAL_4a39ccfa_4_k_cu_1191f4044cuda3std6ranges3__45__cpo7advanceE:
	.zero		1
	.type		_ZN34_INTERNAL_4a39ccfa_4_k_cu_1191f4044cuda3std3__47nulloptE,@object
	.size		_ZN34_INTERNAL_4a39ccfa_4_k_cu_1191f4044cuda3std3__47nulloptE,(_ZN34_INTERNAL_4a39ccfa_4_k_cu_1191f4044cuda3std6ranges3__45__cpo8distanceE - _ZN34_INTERNAL_4a39ccfa_4_k_cu_1191f4044cuda3std3__47nulloptE)
_ZN34_INTERNAL_4a39ccfa_4_k_cu_1191f4044cuda3std3__47nulloptE:
	.zero		1
	.type		_ZN34_INTERNAL_4a39ccfa_4_k_cu_1191f4044cuda3std6ranges3__45__cpo8distanceE,@object
	.size		_ZN34_INTERNAL_4a39ccfa_4_k_cu_1191f4044cuda3std6ranges3__45__cpo8distanceE,(_ZN34_INTERNAL_4a39ccfa_4_k_cu_1191f4046thrust24THRUST_300001_SM_1000_NS12placeholders3_10E - _ZN34_INTERNAL_4a39ccfa_4_k_cu_1191f4044cuda3std6ranges3__45__cpo8distanceE)
_ZN34_INTERNAL_4a39ccfa_4_k_cu_1191f4044cuda3std6ranges3__45__cpo8distanceE:
	.zero		1
	.type		_ZN34_INTERNAL_4a39ccfa_4_k_cu_1191f4046thrust24THRUST_300001_SM_1000_NS12placeholders3_10E,@object
	.size		_ZN34_INTERNAL_4a39ccfa_4_k_cu_1191f4046thrust24THRUST_300001_SM_1000_NS12placeholders3_10E,(_ZN34_INTERNAL_4a39ccfa_4_k_cu_1191f4044cuda3std3__419piecewise_constructE - _ZN34_INTERNAL_4a39ccfa_4_k_cu_1191f4046thrust24THRUST_300001_SM_1000_NS12placeholders3_10E)
_ZN34_INTERNAL_4a39ccfa_4_k_cu_1191f4046thrust24THRUST_300001_SM_1000_NS12placeholders3_10E:
	.zero		1
	.type		_ZN34_INTERNAL_4a39ccfa_4_k_cu_1191f4044cuda3std3__419piecewise_constructE,@object
	.size		_ZN34_INTERNAL_4a39ccfa_4_k_cu_1191f4044cuda3std3__419piecewise_constructE,(_ZN34_INTERNAL_4a39ccfa_4_k_cu_1191f4044cuda3std6ranges3__45__cpo5cdataE - _ZN34_INTERNAL_4a39ccfa_4_k_cu_1191f4044cuda3std3__419piecewise_constructE)
_ZN34_INTERNAL_4a39ccfa_4_k_cu_1191f4044cuda3std3__419piecewise_constructE:
	.zero		1
	.type		_ZN34_INTERNAL_4a39ccfa_4_k_cu_1191f4044cuda3std6ranges3__45__cpo5cdataE,@object
	.size		_ZN34_INTERNAL_4a39ccfa_4_k_cu_1191f4044cuda3std6ranges3__45__cpo5cdataE,(_ZN34_INTERNAL_4a39ccfa_4_k_cu_1191f4046thrust24THRUST_300001_SM_1000_NS12placeholders2_2E - _ZN34_INTERNAL_4a39ccfa_4_k_cu_1191f4044cuda3std6ranges3__45__cpo5cdataE)
_ZN34_INTERNAL_4a39ccfa_4_k_cu_1191f4044cuda3std6ranges3__45__cpo5cdataE:
	.zero		1
	.type		_ZN34_INTERNAL_4a39ccfa_4_k_cu_1191f4046thrust24THRUST_300001_SM_1000_NS12placeholders2_2E,@object
	.size		_ZN34_INTERNAL_4a39ccfa_4_k_cu_1191f4046thrust24THRUST_300001_SM_1000_NS12placeholders2_2E,(_ZN34_INTERNAL_4a39ccfa_4_k_cu_1191f4044cuda3std3__45__cpo3endE - _ZN34_INTERNAL_4a39ccfa_4_k_cu_1191f4046thrust24THRUST_300001_SM_1000_NS12placeholders2_2E)
_ZN34_INTERNAL_4a39ccfa_4_k_cu_1191f4046thrust24THRUST_300001_SM_1000_NS12placeholders2_2E:
	.zero		1
	.type		_ZN34_INTERNAL_4a39ccfa_4_k_cu_1191f4044cuda3std3__45__cpo3endE,@object
	.size		_ZN34_INTERNAL_4a39ccfa_4_k_cu_1191f4044cuda3std3__45__cpo3endE,(_ZN34_INTERNAL_4a39ccfa_4_k_cu_1191f4044cuda3std6ranges3__45__cpo3endE - _ZN34_INTERNAL_4a39ccfa_4_k_cu_1191f4044cuda3std3__45__cpo3endE)
_ZN34_INTERNAL_4a39ccfa_4_k_cu_1191f4044cuda3std3__45__cpo3endE:
	.zero		1
	.type		_ZN34_INTERNAL_4a39ccfa_4_k_cu_1191f4044cuda3std6ranges3__45__cpo3endE,@object
	.size		_ZN34_INTERNAL_4a39ccfa_4_k_cu_1191f4044cuda3std6ranges3__45__cpo3endE,(_ZN34_INTERNAL_4a39ccfa_4_k_cu_1191f4046thrust24THRUST_300001_SM_1000_NS12placeholders2_6E - _ZN34_INTERNAL_4a39ccfa_4_k_cu_1191f4044cuda3std6ranges3__45__cpo3endE)
_ZN34_INTERNAL_4a39ccfa_4_k_cu_1191f4044cuda3std6ranges3__45__cpo3endE:
	.zero		1
	.type		_ZN34_INTERNAL_4a39ccfa_4_k_cu_1191f4046thrust24THRUST_300001_SM_1000_NS12placeholders2_6E,@object
	.size		_ZN34_INTERNAL_4a39ccfa_4_k_cu_1191f4046thrust24THRUST_300001_SM_1000_NS12placeholders2_6E,(_ZN34_INTERNAL_4a39ccfa_4_k_cu_1191f4044cuda3std3__45__cpo4rendE - _ZN34_INTERNAL_4a39ccfa_4_k_cu_1191f4046thrust24THRUST_300001_SM_1000_NS12placeholders2_6E)
_ZN34_INTERNAL_4a39ccfa_4_k_cu_1191f4046thrust24THRUST_300001_SM_1000_NS12placeholders2_6E:
	.zero		1
	.type		_ZN34_INTERNAL_4a39ccfa_4_k_cu_1191f4044cuda3std3__45__cpo4rendE,@object
	.size		_ZN34_INTERNAL_4a39ccfa_4_k_cu_1191f4044cuda3std3__45__cpo4rendE,(_ZN34_INTERNAL_4a39ccfa_4_k_cu_1191f4044cuda3std6ranges3__45__cpo9iter_swapE - _ZN34_INTERNAL_4a39ccfa_4_k_cu_1191f4044cuda3std3__45__cpo4rendE)
_ZN34_INTERNAL_4a39ccfa_4_k_cu_1191f4044cuda3std3__45__cpo4rendE:
	.zero		1
	.type		_ZN34_INTERNAL_4a39ccfa_4_k_cu_1191f4044cuda3std6ranges3__45__cpo9iter_swapE,@object
	.size		_ZN34_INTERNAL_4a39ccfa_4_k_cu_1191f4044cuda3std6ranges3__45__cpo9iter_swapE,(_ZN34_INTERNAL_4a39ccfa_4_k_cu_1191f4044cuda3std3__48unexpectE - _ZN34_INTERNAL_4a39ccfa_4_k_cu_1191f4044cuda3std6ranges3__45__cpo9iter_swapE)
_ZN34_INTERNAL_4a39ccfa_4_k_cu_1191f4044cuda3std6ranges3__45__cpo9iter_swapE:
	.zero		1
	.type		_ZN34_INTERNAL_4a39ccfa_4_k_cu_1191f4044cuda3std3__48unexpectE,@object
	.size		_ZN34_INTERNAL_4a39ccfa_4_k_cu_1191f4044cuda3std3__48unexpectE,(_ZN34_INTERNAL_4a39ccfa_4_k_cu_1191f4046thrust24THRUST_300001_SM_1000_NS8cuda_cub3parE - _ZN34_INTERNAL_4a39ccfa_4_k_cu_1191f4044cuda3std3__48unexpectE)
_ZN34_INTERNAL_4a39ccfa_4_k_cu_1191f4044cuda3std3__48unexpectE:
	.zero		1
	.type		_ZN34_INTERNAL_4a39ccfa_4_k_cu_1191f4046thrust24THRUST_300001_SM_1000_NS8cuda_cub3parE,@object
	.size		_ZN34_INTERNAL_4a39ccfa_4_k_cu_1191f4046thrust24THRUST_300001_SM_1000_NS8cuda_cub3parE,(_ZN34_INTERNAL_4a39ccfa_4_k_cu_1191f4046thrust24THRUST_300001_SM_1000_NS12placeholders2_4E - _ZN34_INTERNAL_4a39ccfa_4_k_cu_1191f4046thrust24THRUST_300001_SM_1000_NS8cuda_cub3parE)
_ZN34_INTERNAL_4a39ccfa_4_k_cu_1191f4046thrust24THRUST_300001_SM_1000_NS8cuda_cub3parE:
	.zero		1
	.type		_ZN34_INTERNAL_4a39ccfa_4_k_cu_1191f4046thrust24THRUST_300001_SM_1000_NS12placeholders2_4E,@object
	.size		_ZN34_INTERNAL_4a39ccfa_4_k_cu_1191f4046thrust24THRUST_300001_SM_1000_NS12placeholders2_4E,(_ZN34_INTERNAL_4a39ccfa_4_k_cu_1191f4044cuda3std3__45__cpo4cendE - _ZN34_INTERNAL_4a39ccfa_4_k_cu_1191f4046thrust24THRUST_300001_SM_1000_NS12placeholders2_4E)
_ZN34_INTERNAL_4a39ccfa_4_k_cu_1191f4046thrust24THRUST_300001_SM_1000_NS12placeholders2_4E:
	.zero		1
	.type		_ZN34_INTERNAL_4a39ccfa_4_k_cu_1191f4044cuda3std3__45__cpo4cendE,@object
	.size		_ZN34_INTERNAL_4a39ccfa_4_k_cu_1191f4044cuda3std3__45__cpo4cendE,(_ZN34_INTERNAL_4a39ccfa_4_k_cu_1191f4044cuda3std6ranges3__45__cpo4cendE - _ZN34_INTERNAL_4a39ccfa_4_k_cu_1191f4044cuda3std3__45__cpo4cendE)
_ZN34_INTERNAL_4a39ccfa_4_k_cu_1191f4044cuda3std3__45__cpo4cendE:
	.zero		1
	.type		_ZN34_INTERNAL_4a39ccfa_4_k_cu_1191f4044cuda3std6ranges3__45__cpo4cendE,@object
	.size		_ZN34_INTERNAL_4a39ccfa_4_k_cu_1191f4044cuda3std6ranges3__45__cpo4cendE,(_ZN34_INTERNAL_4a39ccfa_4_k_cu_1191f4044cuda3std3__420unreachable_sentinelE - _ZN34_INTERNAL_4a39ccfa_4_k_cu_1191f4044cuda3std6ranges3__45__cpo4cendE)
_ZN34_INTERNAL_4a39ccfa_4_k_cu_1191f4044cuda3std6ranges3__45__cpo4cendE:
	.zero		1
	.type		_ZN34_INTERNAL_4a39ccfa_4_k_cu_1191f4044cuda3std3__420unreachable_sentinelE,@object
	.size		_ZN34_INTERNAL_4a39ccfa_4_k_cu_1191f4044cuda3std3__420unreachable_sentinelE,(_ZN34_INTERNAL_4a39ccfa_4_k_cu_1191f4044cuda3std6ranges3__45__cpo5ssizeE - _ZN34_INTERNAL_4a39ccfa_4_k_cu_1191f4044cuda3std3__420unreachable_sentinelE)
_ZN34_INTERNAL_4a39ccfa_4_k_cu_1191f4044cuda3std3__420unreachable_sentinelE:
	.zero		1
	.type		_ZN34_INTERNAL_4a39ccfa_4_k_cu_1191f4044cuda3std6ranges3__45__cpo5ssizeE,@object
	.size		_ZN34_INTERNAL_4a39ccfa_4_k_cu_1191f4044cuda3std6ranges3__45__cpo5ssizeE,(_ZN34_INTERNAL_4a39ccfa_4_k_cu_1191f4046thrust24THRUST_300001_SM_1000_NS12placeholders2_8E - _ZN34_INTERNAL_4a39ccfa_4_k_cu_1191f4044cuda3std6ranges3__45__cpo5ssizeE)
_ZN34_INTERNAL_4a39ccfa_4_k_cu_1191f4044cuda3std6ranges3__45__cpo5ssizeE:
	.zero		1
	.type		_ZN34_INTERNAL_4a39ccfa_4_k_cu_1191f4046thrust24THRUST_300001_SM_1000_NS12placeholders2_8E,@object
	.size		_ZN34_INTERNAL_4a39ccfa_4_k_cu_1191f4046thrust24THRUST_300001_SM_1000_NS12placeholders2_8E,(_ZN34_INTERNAL_4a39ccfa_4_k_cu_1191f4044cuda3std3__45__cpo5crendE - _ZN34_INTERNAL_4a39ccfa_4_k_cu_1191f4046thrust24THRUST_300001_SM_1000_NS12placeholders2_8E)
_ZN34_INTERNAL_4a39ccfa_4_k_cu_1191f4046thrust24THRUST_300001_SM_1000_NS12placeholders2_8E:
	.zero		1
	.type		_ZN34_INTERNAL_4a39ccfa_4_k_cu_1191f4044cuda3std3__45__cpo5crendE,@object
	.size		_ZN34_INTERNAL_4a39ccfa_4_k_cu_1191f4044cuda3std3__45__cpo5crendE,(_ZN34_INTERNAL_4a39ccfa_4_k_cu_1191f4044cuda3std6ranges3__45__cpo4prevE - _ZN34_INTERNAL_4a39ccfa_4_k_cu_1191f4044cuda3std3__45__cpo5crendE)
_ZN34_INTERNAL_4a39ccfa_4_k_cu_1191f4044cuda3std3__45__cpo5crendE:
	.zero		1
	.type		_ZN34_INTERNAL_4a39ccfa_4_k_cu_1191f4044cuda3std6ranges3__45__cpo4prevE,@object
	.size		_ZN34_INTERNAL_4a39ccfa_4_k_cu_1191f4044cuda3std6ranges3__45__cpo4prevE,(_ZN34_INTERNAL_4a39ccfa_4_k_cu_1191f4044cuda3std6ranges3__45__cpo9iter_moveE - _ZN34_INTERNAL_4a39ccfa_4_k_cu_1191f4044cuda3std6ranges3__45__cpo4prevE)
_ZN34_INTERNAL_4a39ccfa_4_k_cu_1191f4044cuda3std6ranges3__45__cpo4prevE:
	.zero		1
	.type		_ZN34_INTERNAL_4a39ccfa_4_k_cu_1191f4044cuda3std6ranges3__45__cpo9iter_moveE,@object
	.size		_ZN34_INTERNAL_4a39ccfa_4_k_cu_1191f4044cuda3std6ranges3__45__cpo9iter_moveE,(_ZN34_INTERNAL_4a39ccfa_4_k_cu_1191f4046thrust24THRUST_300001_SM_1000_NS6system6detail10sequential3seqE - _ZN34_INTERNAL_4a39ccfa_4_k_cu_1191f4044cuda3std6ranges3__45__cpo9iter_moveE)
_ZN34_INTERNAL_4a39ccfa_4_k_cu_1191f4044cuda3std6ranges3__45__cpo9iter_moveE:
	.zero		1
	.type		_ZN34_INTERNAL_4a39ccfa_4_k_cu_1191f4046thrust24THRUST_300001_SM_1000_NS6system6detail10sequential3seqE,@object
	.size		_ZN34_INTERNAL_4a39ccfa_4_k_cu_1191f4046thrust24THRUST_300001_SM_1000_NS6system6detail10sequential3seqE,(.L_31 - _ZN34_INTERNAL_4a39ccfa_4_k_cu_1191f4046thrust24THRUST_300001_SM_1000_NS6system6detail10sequential3seqE)
_ZN34_INTERNAL_4a39ccfa_4_k_cu_1191f4046thrust24THRUST_300001_SM_1000_NS6system6detail10sequential3seqE:
	.zero		1
.L_31:


//--------------------- .nv.constant0._ZN3cub18CUB_300001_SM_10006detail8for_each13static_kernelINS2_12policy_hub_t12policy_500_tEmN6thrust24THRUST_300001_SM_1000_NS8cuda_cub20__uninitialized_fill7functorINS7_10device_ptrIfEEfEEEEvT0_T1_ --------------------------
	.section	.nv.constant0._ZN3cub18CUB_300001_SM_10006detail8for_each13static_kernelINS2_12policy_hub_t12policy_500_tEmN6thrust24THRUST_300001_SM_1000_NS8cuda_cub20__uninitialized_fill7functorINS7_10device_ptrIfEEfEEEEvT0_T1_,"a",@progbits
	.sectionflags	@""
	.align	4
.nv.constant0._ZN3cub18CUB_300001_SM_10006detail8for_each13static_kernelINS2_12policy_hub_t12policy_500_tEmN6thrust24THRUST_300001_SM_1000_NS8cuda_cub20__uninitialized_fill7functorINS7_10device_ptrIfEEfEEEEvT0_T1_:
	.zero		920


//--------------------- .nv.constant0._ZN3cub18CUB_300001_SM_10006detail11EmptyKernelIvEEvv --------------------------
	.section	.nv.constant0._ZN3cub18CUB_300001_SM_10006detail11EmptyKernelIvEEvv,"a",@progbits
	.sectionflags	@""
	.align	4
.nv.constant0._ZN3cub18CUB_300001_SM_10006detail11EmptyKernelIvEEvv:
	.zero		896


//--------------------- .nv.constant0._Z6reducePfi --------------------------
	.section	.nv.constant0._Z6reducePfi,"a",@progbits
	.sectionflags	@""
	.align	4
.nv.constant0._Z6reducePfi:
	.zero		908


//--------------------- SYMBOLS --------------------------

	.type		.nv.reservedSmem.offset0,@object
	.size		.nv.reservedSmem.offset0,0x4
